def gluon_mma(
    a_ptr,
    b_ptr,
    c_ptr,
    M: gl.constexpr,
    N: gl.constexpr,
    K: gl.constexpr,
    BLK_A: gl.constexpr,
    BLK_B: gl.constexpr,
    SHARED_A: gl.constexpr,
    SHARED_B: gl.constexpr,
    ACC_LAYOUT: gl.constexpr,
    TMEM_LAYOUT: gl.constexpr,
    USE_TCGEN05: gl.constexpr,
    IS_ASYNC: gl.constexpr,
):
    offs_m = gl.arange(0, M, layout=gl.SliceLayout(1, BLK_A))
    offs_ka = gl.arange(0, K, layout=gl.SliceLayout(0, BLK_A))
    offs_kb = gl.arange(0, K, layout=gl.SliceLayout(1, BLK_B))
    offs_n = gl.arange(0, N, layout=gl.SliceLayout(0, BLK_B))
    a = gl.load(a_ptr + offs_m[:, None] * K + offs_ka[None, :])
    b = gl.load(b_ptr + offs_kb[:, None] * N + offs_n[None, :])
    a_smem = gl.allocate_shared_memory(a.dtype, [M, K], SHARED_A, a)
    b_smem = gl.allocate_shared_memory(b.dtype, [K, N], SHARED_B, b)

    if USE_TCGEN05:
        fence_async_shared()
        bar = gl.allocate_shared_memory(gl.int64, [1], mbarrier.MBarrierLayout())
        mbarrier.init(bar, count=1)
        acc_tmem = allocate_tensor_memory(gl.float32, [M, N], TMEM_LAYOUT)
        tcgen05_mma(a_smem, b_smem, acc_tmem, use_acc=False)
        tcgen05_commit(bar)
        mbarrier.wait(bar, phase=0)
        mbarrier.invalidate(bar)
        acc = acc_tmem.load(ACC_LAYOUT)
    else:
        acc = gl.zeros([M, N], dtype=gl.float32, layout=ACC_LAYOUT)
        acc = hopper.warpgroup_mma(a_smem, b_smem, acc, is_async=IS_ASYNC)
        if IS_ASYNC:
            acc = hopper.warpgroup_mma_wait(num_outstanding=0, deps=[acc])

    out_layout: gl.constexpr = gl.BlockedLayout(
        [1, 1], [1, 32], [gl.num_warps(), 1], [1, 0]
    )
    acc = gl.convert_layout(acc, out_layout)
    offs_cm = gl.arange(0, M, layout=gl.SliceLayout(1, out_layout))
    offs_cn = gl.arange(0, N, layout=gl.SliceLayout(0, out_layout))
    gl.store(c_ptr + offs_cm[:, None] * N + offs_cn[None, :], acc)

# config = {"BLOCK_K": 16, "BLOCK_M": 64, "BLOCK_N": 64, "arch": "sm_100", "dtype": "bf16", "is_async": 1, "num_warps": 8}
# arch = sm_100


// ===== COMPILED SASS (sm_100a) =====

	.target	sm_100a

	.elftype	@"ET_EXEC"


//--------------------- .note.nv.tkinfo           --------------------------
	.section	.note.nv.tkinfo,"",@"SHT_NOTE"
	.sectionflags	@"SHF_NOTE_NV_TKINFO"
	.tkinfo
        /*0018*/ 	.word	0x00000081
        /*0030*/ 	.string	""
        /*0030*/ 	.string	"ptxas-blackwell"
        /*0030*/ 	.string	"Cuda compilation tools, release 12.9, V12.9.86"
        /*0030*/ 	.string	"Build cuda_12.9.r12.9/compiler.36037853_0"
        /*0030*/ 	.string	"-v  -suppress-debug-info  -lineinfo  -arch sm_100a "



//--------------------- .note.nv.cuver            --------------------------
	.section	.note.nv.cuver,"",@"SHT_NOTE"
	.sectionflags	@"SHF_NOTE_NV_CUVER"
        /*0018*/ 	.short	0x0001
        /*001a*/ 	.short	0x0064
        /*001c*/ 	.short	0x0001
        /*001e*/ 	.short	0x0000
        /*0020*/ 	.short	0x0001
        /*0022*/ 	.short	0x0000


//--------------------- .nv.info                  --------------------------
	.section	.nv.info,"",@"SHT_CUDA_INFO"
	.align	4


	//----- nvinfo : EIATTR_REGCOUNT
	.align		4
        /*0000*/ 	.byte	0x04, 0x2f
        /*0002*/ 	.short	(.L_4 - .L_3)
	.align		4
.L_3:
        /*0004*/ 	.word	index@(gluon_mma)
        /*0008*/ 	.word	0x00000028


	//----- nvinfo : EIATTR_FRAME_SIZE
	.align		4
.L_4:
        /*000c*/ 	.byte	0x04, 0x11
        /*000e*/ 	.short	(.L_6 - .L_5)
	.align		4
.L_5:
        /*0010*/ 	.word	index@($__internal_2_$__cuda_sm10x_tcgen05_guardrail_trap_unallocated_columns_being_dealloced)
        /*0014*/ 	.word	0x00000000


	//----- nvinfo : EIATTR_FRAME_SIZE
	.align		4
.L_6:
        /*0018*/ 	.byte	0x04, 0x11
        /*001a*/ 	.short	(.L_8 - .L_7)
	.align		4
.L_7:
        /*001c*/ 	.word	index@($__internal_1_$__cuda_sm10x_tcgen05_guardrail_trap_phase_invalid_during_alloc)
        /*0020*/ 	.word	0x00000000


	//----- nvinfo : EIATTR_FRAME_SIZE
	.align		4
.L_8:
        /*0024*/ 	.byte	0x04, 0x11
        /*0026*/ 	.short	(.L_10 - .L_9)
	.align		4
.L_9:
        /*0028*/ 	.word	index@($__internal_0_$__cuda_sm10x_tcgen05_guardrail_trap_col_being_dealloced_not_returned_by_alloc)
        /*002c*/ 	.word	0x00000000


	//----- nvinfo : EIATTR_FRAME_SIZE
	.align		4
.L_10:
        /*0030*/ 	.byte	0x04, 0x11
        /*0032*/ 	.short	(.L_12 - .L_11)
	.align		4
.L_11:
        /*0034*/ 	.word	index@(gluon_mma)
        /*0038*/ 	.word	0x00000000


	//----- nvinfo : EIATTR_MIN_STACK_SIZE
	.align		4
.L_12:
        /*003c*/ 	.byte	0x04, 0x12
        /*003e*/ 	.short	(.L_14 - .L_13)
	.align		4
.L_13:
        /*0040*/ 	.word	index@(gluon_mma)
        /*0044*/ 	.word	0x00000000
.L_14:


//--------------------- .nv.info.gluon_mma        --------------------------
	.section	.nv.info.gluon_mma,"",@"SHT_CUDA_INFO"
	.sectionflags	@""
	.align	4


	//----- nvinfo : EIATTR_CUDA_API_VERSION
	.align		4
        /*0000*/ 	.byte	0x04, 0x37
        /*0002*/ 	.short	(.L_16 - .L_15)
.L_15:
        /*0004*/ 	.word	0x00000081


	//----- nvinfo : EIATTR_KPARAM_INFO
	.align		4
.L_16:
        /*0008*/ 	.byte	0x04, 0x17
        /*000a*/ 	.short	(.L_18 - .L_17)
.L_17:
        /*000c*/ 	.word	0x00000000
        /*0010*/ 	.short	0x0004
        /*0012*/ 	.short	0x0020
        /*0014*/ 	.byte	0x00, 0xf4, 0x21, 0x00


	//----- nvinfo : EIATTR_KPARAM_INFO
	.align		4
.L_18:
        /*0018*/ 	.byte	0x04, 0x17
        /*001a*/ 	.short	(.L_20 - .L_19)
.L_19:
        /*001c*/ 	.word	0x00000000
        /*0020*/ 	.short	0x0003
        /*0022*/ 	.short	0x0018
        /*0024*/ 	.byte	0x00, 0xf4, 0x21, 0x00


	//----- nvinfo : EIATTR_KPARAM_INFO
	.align		4
.L_20:
        /*0028*/ 	.byte	0x04, 0x17
        /*002a*/ 	.short	(.L_22 - .L_21)
.L_21:
        /*002c*/ 	.word	0x00000000
        /*0030*/ 	.short	0x0002
        /*0032*/ 	.short	0x0010
        /*0034*/ 	.byte	0x00, 0xf4, 0x21, 0x00


	//----- nvinfo : EIATTR_KPARAM_INFO
	.align		4
.L_22:
        /*0038*/ 	.byte	0x04, 0x17
        /*003a*/ 	.short	(.L_24 - .L_23)
.L_23:
        /*003c*/ 	.word	0x00000000
        /*0040*/ 	.short	0x0001
        /*0042*/ 	.short	0x0008
        /*0044*/ 	.byte	0x00, 0xf4, 0x21, 0x00


	//----- nvinfo : EIATTR_KPARAM_INFO
	.align		4
.L_24:
        /*0048*/ 	.byte	0x04, 0x17
        /*004a*/ 	.short	(.L_26 - .L_25)
.L_25:
        /*004c*/ 	.word	0x00000000
        /*0050*/ 	.short	0x0000
        /*0052*/ 	.short	0x0000
        /*0054*/ 	.byte	0x00, 0xf4, 0x21, 0x00


	//----- nvinfo : EIATTR_AT_ENTRY_FRAGMENTS
	.align		4
.L_26:
        /*0058*/ 	.byte	0x04, 0x4f
        /*005a*/ 	.short	(.L_28 - .L_27)


	//   ....[0]....
.L_27:
        /*005c*/ 	.word	0x00000004


	//----- nvinfo : EIATTR_RESERVED_SMEM_USED
	.align		4
.L_28:
        /*0060*/ 	.byte	0x01, 0x41
	.zero		2


	//----- nvinfo : EIATTR_SPARSE_MMA_MASK
	.align		4
        /*0064*/ 	.byte	0x03, 0x50
        /*0066*/ 	.short	0x0000


	//----- nvinfo : EIATTR_TCGEN05_1CTA_USED
	.align		4
        /*0068*/ 	.byte	0x01, 0x51
	.zero		2


	//----- nvinfo : EIATTR_MAXREG_COUNT
	.align		4
        /*006c*/ 	.byte	0x03, 0x1b
        /*006e*/ 	.short	0x00ff


	//----- nvinfo : EIATTR_NUM_BARRIERS
	.align		4
        /*0070*/ 	.byte	0x02, 0x4c
        /*0072*/ 	.byte	0x01
	.zero		1


	//----- nvinfo : EIATTR_INT_WARP_WIDE_INSTR_OFFSETS
	.align		4
        /*0074*/ 	.byte	0x04, 0x31
        /*0076*/ 	.short	(.L_30 - .L_29)


	//   ....[0]....
.L_29:
        /*0078*/ 	.word	0x000008b0


	//   ....[1]....
        /*007c*/ 	.word	0x00000930


	//   ....[2]....
        /*0080*/ 	.word	0x00000ba0


	//   ....[3]....
        /*0084*/ 	.word	0x00000bb0


	//   ....[4]....
        /*0088*/ 	.word	0x00001350


	//   ....[5]....
        /*008c*/ 	.word	0x000013a0


	//----- nvinfo : EIATTR_COOP_GROUP_MASK_REGIDS
	.align		4
.L_30:
        /*0090*/ 	.byte	0x04, 0x29
        /*0092*/ 	.short	(.L_32 - .L_31)


	//   ....[0]....
.L_31:
        /*0094*/ 	.word	0xffffffff


	//   ....[1]....
        /*0098*/ 	.word	0xffffffff


	//   ....[2]....
        /*009c*/ 	.word	0xffffffff


	//   ....[3]....
        /*00a0*/ 	.word	0xffffffff


	//----- nvinfo : EIATTR_COOP_GROUP_INSTR_OFFSETS
	.align		4
.L_32:
        /*00a4*/ 	.byte	0x04, 0x28
        /*00a6*/ 	.short	(.L_34 - .L_33)


	//   ....[0]....
.L_33:
        /*00a8*/ 	.word	0x00000050


	//   ....[1]....
        /*00ac*/ 	.word	0x00000310


	//   ....[2]....
        /*00b0*/ 	.word	0x000011e0


	//   ....[3]....
        /*00b4*/ 	.word	0x00001450


	//----- nvinfo : EIATTR_VRC_CTA_INIT_COUNT
	.align		4
.L_34:
        /*00b8*/ 	.byte	0x02, 0x4a
        /*00ba*/ 	.byte	0x80
	.zero		1


	//----- nvinfo : EIATTR_MBARRIER_INSTR_OFFSETS
	.align		4
        /*00bc*/ 	.byte	0x04, 0x39
        /*00be*/ 	.short	(.L_36 - .L_35)


	//   ....[0]....
.L_35:
        /*00c0*/ 	.word	0x00000a60
        /*00c4*/ 	.word	0x000000ff
        /*00c8*/ 	.word	0x00001000
        /*00cc*/ 	.short	0x0100
        /*00ce*/ 	.byte	0x0a
	.zero		1


	//   ....[1]....
        /*00d0*/ 	.word	0x00000c40
        /*00d4*/ 	.word	0x000000ff
        /*00d8*/ 	.word	0x00001000
        /*00dc*/ 	.short	0x010a
        /*00de*/ 	.byte	0x0a
	.zero		1


	//   ....[2]....
        /*00e0*/ 	.word	0x00000d90
        /*00e4*/ 	.word	0x000000ff
        /*00e8*/ 	.word	0x00001000
        /*00ec*/ 	.short	0x0108
        /*00ee*/ 	.byte	0x0a
	.zero		1


	//   ....[3]....
        /*00f0*/ 	.word	0x00001470
        /*00f4*/ 	.word	0x000000ff
        /*00f8*/ 	.word	0x00001000
        /*00fc*/ 	.short	0x010a
        /*00fe*/ 	.byte	0x0a
	.zero		1


	//----- nvinfo : EIATTR_NUM_MBARRIERS
	.align		4
.L_36:
        /*0100*/ 	.byte	0x03, 0x38
        /*0102*/ 	.short	0x0001


	//----- nvinfo : EIATTR_EXIT_INSTR_OFFSETS
	.align		4
        /*0104*/ 	.byte	0x04, 0x1c
        /*0106*/ 	.short	(.L_38 - .L_37)


	//   ....[0]....
.L_37:
        /*0108*/ 	.word	0x00001460


	//----- nvinfo : EIATTR_REQNTID
	.align		4
.L_38:
        /*010c*/ 	.byte	0x04, 0x10
        /*010e*/ 	.short	(.L_40 - .L_39)
.L_39:
        /*0110*/ 	.word	0x00000100
        /*0114*/ 	.word	0x00000001
        /*0118*/ 	.word	0x00000001


	//----- nvinfo : EIATTR_CRS_STACK_SIZE
	.align		4
.L_40:
        /*011c*/ 	.byte	0x04, 0x1e
        /*011e*/ 	.short	(.L_42 - .L_41)
.L_41:
        /*0120*/ 	.word	0x00000000


	//----- nvinfo : EIATTR_CBANK_PARAM_SIZE
	.align		4
.L_42:
        /*0124*/ 	.byte	0x03, 0x19
        /*0126*/ 	.short	0x0028


	//----- nvinfo : EIATTR_PARAM_CBANK
	.align		4
        /*0128*/ 	.byte	0x04, 0x0a
        /*012a*/ 	.short	(.L_44 - .L_43)
	.align		4
.L_43:
        /*012c*/ 	.word	index@(.nv.constant0.gluon_mma)
        /*0130*/ 	.short	0x0380
        /*0132*/ 	.short	0x0028


	//----- nvinfo : EIATTR_SW_WAR
	.align		4
.L_44:
        /*0134*/ 	.byte	0x04, 0x36
        /*0136*/ 	.short	(.L_46 - .L_45)
.L_45:
        /*0138*/ 	.word	0x00000008
.L_46:


//--------------------- .nv.compat                --------------------------
	.section	.nv.compat,"",@"SHT_CUDA_COMPAT_INFO"
	.align	4
        /*0000*/ 	.byte	0x02, 0x02, 0x02, 0x00, 0x02, 0x05, 0x05, 0x00, 0x02, 0x03, 0x00, 0x00, 0x02, 0x06, 0x01, 0x00


//--------------------- .nv.callgraph             --------------------------
	.section	.nv.callgraph,"",@"SHT_CUDA_CALLGRAPH"
	.align	4
	.sectionentsize	8
	.align		4
        /*0000*/ 	.word	0x00000000
	.align		4
        /*0004*/ 	.word	0xffffffff
	.align		4
        /*0008*/ 	.word	0x00000000
	.align		4
        /*000c*/ 	.word	0xfffffffe
	.align		4
        /*0010*/ 	.word	0x00000000
	.align		4
        /*0014*/ 	.word	0xfffffffd
	.align		4
        /*0018*/ 	.word	0x00000000
	.align		4
        /*001c*/ 	.word	0xfffffffc


//--------------------- .text.gluon_mma           --------------------------
	.section	.text.gluon_mma,"ax",@progbits
	.align	128
        .global         gluon_mma
        .type           gluon_mma,@function
        .size           gluon_mma,(.L_x_15 - gluon_mma)
        .other          gluon_mma,@"STO_CUDA_ENTRY STV_DEFAULT"
gluon_mma:
.text.gluon_mma:
[----:B------:R-:W0:Y:S01]  /*0000*/  LDC R1, c[0x0][0x37c] ;  /* 0x0000df00ff017b82 */ /* 0x000e220000000800 */
[----:B------:R-:W1:Y:S02]  /*0010*/  S2R R0, SR_TID.X ;  /* 0x0000000000007919 */ /* 0x000e640000002100 */
[----:B-1----:R-:W-:-:S13]  /*0020*/  ISETP.GE.U32.AND P1, PT, R0, 0x20, PT ;  /* 0x000000200000780c */ /* 0x002fda0003f26070 */
[----:B------:R-:W-:Y:S05]  /*0030*/  @P1 BRA `(.L_x_0) ;  /* 0x0000000000b81947 */ /* 0x000fea0003800000 */
[----:B------:R-:W1:Y:S01]  /*0040*/  S2UR UR6, SR_CgaCtaId ;  /* 0x00000000000679c3 */ /* 0x000e620000008800 */
[----:B------:R-:W-:Y:S01]  /*0050*/  NOP ;  /* 0x0000000000007918 */ /* 0x000fe20000000000 */
[----:B------:R-:W-:Y:S02]  /*0060*/  UMOV UR4, 0x40 ;  /* 0x0000004000047882 */ /* 0x000fe40000000000 */
[----:B-1----:R-:W-:-:S09]  /*0070*/  ULEA UR4, UR6, UR4, 0x18 ;  /* 0x0000000406047291 */ /* 0x002fd2000f8ec0ff */
[----:B------:R-:W1:Y:S01]  /*0080*/  LDS.U8 R2, [UR4] ;  /* 0x00000004ff027984 */ /* 0x000e620008000000 */
[----:B------:R-:W-:Y:S02]  /*0090*/  UMOV UR4, 0x400 ;  /* 0x0000040000047882 */ /* 0x000fe40000000000 */
[----:B------:R-:W-:Y:S01]  /*00a0*/  ULEA UR4, UR6, UR4, 0x18 ;  /* 0x0000000406047291 */ /* 0x000fe2000f8ec0ff */
[----:B-1----:R-:W-:-:S13]  /*00b0*/  ISETP.NE.AND P0, PT, R2, RZ, PT ;  /* 0x000000ff0200720c */ /* 0x002fda0003f05270 */
[----:B------:R-:W-:Y:S05]  /*00c0*/  @P0 BRA `(.L_x_1) ;  /* 0x00000000007c0947 */ /* 0x000fea0003800000 */
[----:B------:R-:W-:-:S13]  /*00d0*/  ELECT P0, URZ, PT ;  /* 0x0000000000ff782f */ /* 0x000fda0003800000 */
[----:B------:R-:W-:Y:S05]  /*00e0*/  @!P0 BRA `(.L_x_2) ;  /* 0x0000000000848947 */ /* 0x000fea0003800000 */
[----:B------:R-:W-:Y:S01]  /*00f0*/  UMOV UR5, 0x2 ;  /* 0x0000000200057882 */ /* 0x000fe20000000000 */
[----:B------:R-:W-:Y:S02]  /*0100*/  IMAD.MOV.U32 R5, RZ, RZ, 0x1 ;  /* 0x00000001ff057424 */ /* 0x000fe400078e00ff */
[----:B------:R-:W-:Y:S02]  /*0110*/  IMAD.MOV.U32 R3, RZ, RZ, 0x3 ;  /* 0x00000003ff037424 */ /* 0x000fe400078e00ff */
[----:B------:R-:W-:Y:S04]  /*0120*/  DEPBAR.LE SB1, 0x36 ;  /* 0x00009d800000791a */ /* 0x000fe80000000000 */
[----:B------:R-:W1:Y:S02]  /*0130*/  UTCATOMSWS.FIND_AND_SET.ALIGN UP0, UR5, UR5 ;  /* 0x00000005000575e3 */ /* 0x000e640008000800 */
[----:B-1----:R-:W-:-:S04]  /*0140*/  PLOP3.LUT P0, PT, PT, PT, UP0, 0x80, 0x8 ;  /* 0x000000000008781c */ /* 0x002fc80003f0f008 */
[----:B------:R-:W-:-:S04]  /*0150*/  SEL R2, RZ, 0xffffffff, !P0 ;  /* 0xffffffffff027807 */ /* 0x000fc80004000000 */
[----:B------:R-:W-:Y:S01]  /*0160*/  ISETP.NE.AND P0, PT, R2, RZ, PT ;  /* 0x000000ff0200720c */ /* 0x000fe20003f05270 */
[----:B------:R-:W-:-:S12]  /*0170*/  IMAD.U32 R2, RZ, RZ, UR5 ;  /* 0x00000005ff027e24 */ /* 0x000fd8000f8e00ff */
[----:B------:R-:W-:Y:S05]  /*0180*/  @P0 BRA `(.L_x_3) ;  /* 0x0000000000240947 */ /* 0x000fea0003800000 */
.L_x_4:
[----:B------:R-:W-:Y:S05]  /*0190*/  NANOSLEEP 0x64 ;  /* 0x000000640000795d */ /* 0x000fea0003800000 */
[----:B------:R-:W-:-:S05]  /*01a0*/  UMOV UR5, 0x2 ;  /* 0x0000000200057882 */ /* 0x000fca0000000000 */
[----:B------:R-:W-:Y:S04]  /*01b0*/  DEPBAR.LE SB1, 0x36 ;  /* 0x00009d800000791a */ /* 0x000fe80000000000 */
[----:B------:R-:W1:Y:S02]  /*01c0*/  UTCATOMSWS.FIND_AND_SET.ALIGN UP0, UR5, UR5 ;  /* 0x00000005000575e3 */ /* 0x000e640008000800 */
[----:B-1----:R-:W-:-:S04]  /*01d0*/  PLOP3.LUT P0, PT, PT, PT, UP0, 0x80, 0x8 ;  /* 0x000000000008781c */ /* 0x002fc80003f0f008 */
[----:B------:R-:W-:-:S04]  /*01e0*/  SEL R2, RZ, 0xffffffff, !P0 ;  /* 0xffffffffff027807 */ /* 0x000fc80004000000 */
[----:B------:R-:W-:Y:S01]  /*01f0*/  ISETP.NE.AND P0, PT, R2, RZ, PT ;  /* 0x000000ff0200720c */ /* 0x000fe20003f05270 */
[----:B------:R-:W-:-:S12]  /*0200*/  IMAD.U32 R2, RZ, RZ, UR5 ;  /* 0x00000005ff027e24 */ /* 0x000fd8000f8e00ff */
[----:B------:R-:W-:Y:S05]  /*0210*/  @!P0 BRA `(.L_x_4) ;  /* 0xfffffffc00dc8947 */ /* 0x000fea000383ffff */
.L_x_3:
[C---:B------:R-:W-:Y:S01]  /*0220*/  VIADD R4, R2.reuse, 0x10 ;  /* 0x0000001002047836 */ /* 0x040fe20000000000 */
[----:B------:R-:W-:Y:S01]  /*0230*/  UMOV UR5, 0x50 ;  /* 0x0000005000057882 */ /* 0x000fe20000000000 */
[----:B------:R-:W-:Y:S01]  /*0240*/  SHF.L.U32 R3, R3, R2, RZ ;  /* 0x0000000203037219 */ /* 0x000fe200000006ff */
[----:B------:R-:W-:Y:S01]  /*0250*/  ULEA UR5, UR6, UR5, 0x18 ;  /* 0x0000000506057291 */ /* 0x000fe2000f8ec0ff */
[----:B------:R-:W-:Y:S01]  /*0260*/  IMAD.SHL.U32 R2, R2, 0x20, RZ ;  /* 0x0000002002027824 */ /* 0x000fe200078e00ff */
[----:B------:R-:W-:-:S04]  /*0270*/  SHF.L.U32 R4, R5, R4, RZ ;  /* 0x0000000405047219 */ /* 0x000fc800000006ff */
[----:B------:R-:W-:-:S05]  /*0280*/  LOP3.LUT R3, R4, R3, RZ, 0xfc, !PT ;  /* 0x0000000304037212 */ /* 0x000fca00078efcff */
[----:B------:R1:W-:Y:S04]  /*0290*/  ATOMS.OR RZ, [UR5], R3 ;  /* 0x00000003ffff798c */ /* 0x0003e8000b000005 */
[----:B------:R1:W-:Y:S01]  /*02a0*/  STS [UR4], R2 ;  /* 0x00000002ff007988 */ /* 0x0003e20008000804 */
[----:B------:R-:W-:Y:S05]  /*02b0*/  BRA `(.L_x_2) ;  /* 0x0000000000107947 */ /* 0x000fea0003800000 */
.L_x_1:
[----:B------:R-:W-:-:S05]  /*02c0*/  IMAD.MOV.U32 R2, RZ, RZ, -0x1 ;  /* 0xffffffffff027424 */ /* 0x000fca00078e00ff */
[----:B------:R1:W-:Y:S02]  /*02d0*/  STS [UR4], R2 ;  /* 0x00000002ff007988 */ /* 0x0003e40008000804 */
[----:B-1----:R-:W-:-:S07]  /*02e0*/  MOV R2, 0x300 ;  /* 0x0000030000027802 */ /* 0x002fce0000000f00 */
[----:B0-----:R-:W-:Y:S05]  /*02f0*/  CALL.REL.NOINC `($__internal_1_$__cuda_sm10x_tcgen05_guardrail_trap_phase_invalid_during_alloc) ;  /* 0x0000001000747944 */ /* 0x001fea0003c00000 */
.L_x_2:
[----:B------:R-:W-:Y:S05]  /*0300*/  WARPSYNC.ALL ;  /* 0x0000000000007948 */ /* 0x000fea0003800000 */
[----:B------:R-:W-:Y:S01]  /*0310*/  NOP ;  /* 0x0000000000007918 */ /* 0x000fe20000000000 */
.L_x_0:
[----:B------:R-:W2:Y:S01]  /*0320*/  LDC.64 R8, c[0x0][0x380] ;  /* 0x0000e000ff087b82 */ /* 0x000ea20000000a00 */
[----:B-1----:R-:W-:Y:S01]  /*0330*/  SHF.R.U32.HI R3, RZ, 0x5, R0 ;  /* 0x00000005ff037819 */ /* 0x002fe20000011600 */
[----:B------:R-:W-:Y:S01]  /*0340*/  UMOV UR4, 0x400 ;  /* 0x0000040000047882 */ /* 0x000fe20000000000 */
[C---:B------:R-:W-:Y:S01]  /*0350*/  LOP3.LUT R25, R0.reuse, 0xe0, RZ, 0xc0, !PT ;  /* 0x000000e000197812 */ /* 0x040fe200078ec0ff */
[----:B------:R-:W1:Y:S01]  /*0360*/  LDCU.64 UR12, c[0x0][0x358] ;  /* 0x00006b00ff0c77ac */ /* 0x000e620008000a00 */
[----:B------:R-:W-:Y:S02]  /*0370*/  SGXT.U32 R3, R3, 0x3 ;  /* 0x000000030303781a */ /* 0x000fe40000000000 */
[----:B------:R-:W-:Y:S01]  /*0380*/  LOP3.LUT R24, R0, 0xf, RZ, 0xc0, !PT ;  /* 0x0000000f00187812 */ /* 0x000fe200078ec0ff */
[----:B------:R-:W3:Y:S01]  /*0390*/  S2UR UR9, SR_CgaCtaId ;  /* 0x00000000000979c3 */ /* 0x000ee20000008800 */
[C---:B------:R-:W-:Y:S02]  /*03a0*/  LOP3.LUT R20, R3.reuse, 0x28, RZ, 0xfc, !PT ;  /* 0x0000002803147812 */ /* 0x040fe400078efcff */
[----:B------:R-:W-:-:S02]  /*03b0*/  LOP3.LUT R35, R3, 0x18, RZ, 0xfc, !PT ;  /* 0x0000001803237812 */ /* 0x000fc400078efcff */
[C---:B------:R-:W-:Y:S01]  /*03c0*/  LOP3.LUT R5, R3.reuse, 0x8, RZ, 0xfc, !PT ;  /* 0x0000000803057812 */ /* 0x040fe200078efcff */
[C---:B------:R-:W-:Y:S01]  /*03d0*/  IMAD.SHL.U32 R28, R20.reuse, 0x10, RZ ;  /* 0x00000010141c7824 */ /* 0x040fe200078e00ff */
[----:B------:R-:W-:Y:S01]  /*03e0*/  LOP3.LUT R37, R3, 0x20, RZ, 0xfc, !PT ;  /* 0x0000002003257812 */ /* 0x000fe200078efcff */
[----:B------:R-:W4:Y:S01]  /*03f0*/  LDC.64 R10, c[0x0][0x388] ;  /* 0x0000e200ff0a7b82 */ /* 0x000f220000000a00 */
[----:B------:R-:W-:Y:S01]  /*0400*/  IMAD.SHL.U32 R16, R35, 0x10, RZ ;  /* 0x0000001023107824 */ /* 0x000fe200078e00ff */
[----:B------:R-:W-:Y:S01]  /*0410*/  LOP3.LUT R23, R3, 0x10, RZ, 0xfc, !PT ;  /* 0x0000001003177812 */ /* 0x000fe200078efcff */
[----:B------:R-:W-:Y:S01]  /*0420*/  IMAD.SHL.U32 R2, R5, 0x10, RZ ;  /* 0x0000001005027824 */ /* 0x000fe200078e00ff */
[----:B------:R-:W-:Y:S01]  /*0430*/  LOP3.LUT R21, R3, 0x30, RZ, 0xfc, !PT ;  /* 0x0000003003157812 */ /* 0x000fe200078efcff */
[----:B------:R-:W-:Y:S01]  /*0440*/  IMAD.SHL.U32 R22, R37, 0x10, RZ ;  /* 0x0000001025167824 */ /* 0x000fe200078e00ff */
[----:B------:R-:W-:Y:S01]  /*0450*/  LOP3.LUT R3, R3, 0x38, RZ, 0xfc, !PT ;  /* 0x0000003803037812 */ /* 0x000fe200078efcff */
[----:B------:R-:W-:Y:S01]  /*0460*/  IMAD.SHL.U32 R4, R23, 0x10, RZ ;  /* 0x0000001017047824 */ /* 0x000fe200078e00ff */
[-C--:B--2---:R-:W-:Y:S01]  /*0470*/  IADD3 R32, P0, PT, R25, R8.reuse, RZ ;  /* 0x0000000819207210 */ /* 0x084fe20007f1e0ff */
[----:B------:R-:W-:Y:S01]  /*0480*/  IMAD.SHL.U32 R34, R21, 0x10, RZ ;  /* 0x0000001015227824 */ /* 0x000fe200078e00ff */
[----:B------:R-:W-:Y:S01]  /*0490*/  BAR.SYNC.DEFER_BLOCKING 0x0 ;  /* 0x0000000000007b1d */ /* 0x000fe20000010000 */
[-C--:B------:R-:W-:Y:S01]  /*04a0*/  LEA R26, P3, R35, R8.reuse, 0x5 ;  /* 0x00000008231a7211 */ /* 0x080fe200078628ff */
[----:B------:R-:W-:Y:S01]  /*04b0*/  IMAD.SHL.U32 R36, R3, 0x10, RZ ;  /* 0x0000001003247824 */ /* 0x000fe200078e00ff */
[-C--:B------:R-:W-:Y:S01]  /*04c0*/  LEA R30, P4, R5, R8.reuse, 0x5 ;  /* 0x00000008051e7211 */ /* 0x080fe200078828ff */
[----:B------:R-:W-:Y:S01]  /*04d0*/  IMAD.X R33, RZ, RZ, R9, P0 ;  /* 0x000000ffff217224 */ /* 0x000fe200000e0609 */
[----:B------:R-:W-:Y:S01]  /*04e0*/  LEA R14, P0, R20, R8, 0x5 ;  /* 0x00000008140e7211 */ /* 0x000fe200078028ff */
[----:B---3--:R-:W-:Y:S01]  /*04f0*/  ULEA UR10, UR9, UR4, 0x18 ;  /* 0x00000004090a7291 */ /* 0x008fe2000f8ec0ff */
[-C--:B------:R-:W-:Y:S01]  /*0500*/  LEA.HI.X R27, R16, R9.reuse, RZ, 0x1, P3 ;  /* 0x00000009101b7211 */ /* 0x080fe200018f0cff */
[----:B------:R-:W-:Y:S01]  /*0510*/  IMAD.WIDE.U32 R32, R24, 0x2, R32 ;  /* 0x0000000218207825 */ /* 0x000fe200078e0020 */
[----:B------:R-:W-:-:S02]  /*0520*/  LEA.HI.X R15, R28, R9, RZ, 0x1, P0 ;  /* 0x000000091c0f7211 */ /* 0x000fc400000f0cff */
[-C--:B------:R-:W-:Y:S01]  /*0530*/  LEA R12, P2, R37, R8.reuse, 0x5 ;  /* 0x00000008250c7211 */ /* 0x080fe200078428ff */
[----:B------:R-:W-:Y:S01]  /*0540*/  IMAD.WIDE.U32 R26, R24, 0x2, R26 ;  /* 0x00000002181a7825 */ /* 0x000fe200078e001a */
[-C--:B------:R-:W-:Y:S02]  /*0550*/  LEA R18, P5, R23, R8.reuse, 0x5 ;  /* 0x0000000817127211 */ /* 0x080fe400078a28ff */
[-C--:B------:R-:W-:Y:S02]  /*0560*/  LEA.HI.X R31, R2, R9.reuse, RZ, 0x1, P4 ;  /* 0x00000009021f7211 */ /* 0x080fe400020f0cff */
[-C--:B------:R-:W-:Y:S02]  /*0570*/  LEA R6, P4, R21, R8.reuse, 0x5 ;  /* 0x0000000815067211 */ /* 0x080fe400078828ff */
[-C--:B------:R-:W-:Y:S01]  /*0580*/  LEA.HI.X R13, R22, R9.reuse, RZ, 0x1, P2 ;  /* 0x00000009160d7211 */ /* 0x080fe200010f0cff */
[----:B------:R-:W2:Y:S01]  /*0590*/  LDS R28, [UR10] ;  /* 0x0000000aff1c7984 */ /* 0x000ea20008000800 */
[-C--:B------:R-:W-:Y:S01]  /*05a0*/  LEA.HI.X R19, R4, R9.reuse, RZ, 0x1, P5 ;  /* 0x0000000904137211 */ /* 0x080fe200028f0cff */
[----:B------:R-:W-:Y:S01]  /*05b0*/  IMAD.SHL.U32 R22, R25, 0x2, RZ ;  /* 0x0000000219167824 */ /* 0x000fe200078e00ff */
[----:B------:R-:W-:Y:S01]  /*05c0*/  LEA R8, P5, R3, R8, 0x5 ;  /* 0x0000000803087211 */ /* 0x000fe200078a28ff */
[----:B------:R-:W-:Y:S01]  /*05d0*/  BAR.SYNC.DEFER_BLOCKING 0x0 ;  /* 0x0000000000007b1d */ /* 0x000fe20000010000 */
[----:B------:R-:W-:Y:S01]  /*05e0*/  LEA.HI.X R7, R34, R9, RZ, 0x1, P4 ;  /* 0x0000000922077211 */ /* 0x000fe200020f0cff */
[----:B------:R-:W-:Y:S01]  /*05f0*/  IMAD.SHL.U32 R2, R5, 0x40, RZ ;  /* 0x0000004005027824 */ /* 0x000fe200078e00ff */
[-C--:B----4-:R-:W-:Y:S01]  /*0600*/  LEA R4, P0, R25, R10.reuse, 0x2 ;  /* 0x0000000a19047211 */ /* 0x090fe200078010ff */
[----:B------:R-:W-:Y:S01]  /*0610*/  IMAD.WIDE.U32 R18, R24, 0x2, R18 ;  /* 0x0000000218127825 */ /* 0x000fe200078e0012 */
[----:B------:R-:W-:-:S02]  /*0620*/  LEA R10, P2, R5, R10, 0x7 ;  /* 0x0000000a050a7211 */ /* 0x000fc400078438ff */
[----:B------:R-:W-:Y:S01]  /*0630*/  LEA.HI.X R9, R36, R9, RZ, 0x1, P5 ;  /* 0x0000000924097211 */ /* 0x000fe200028f0cff */
[----:B------:R-:W-:Y:S01]  /*0640*/  IMAD.WIDE.U32 R6, R24, 0x2, R6 ;  /* 0x0000000218067825 */ /* 0x000fe200078e0006 */
[-C--:B------:R-:W-:Y:S02]  /*0650*/  LEA.HI.X R5, R22, R11.reuse, RZ, 0x1, P0 ;  /* 0x0000000b16057211 */ /* 0x080fe400000f0cff */
[----:B------:R-:W-:Y:S01]  /*0660*/  LEA.HI.X R11, R2, R11, RZ, 0x1, P2 ;  /* 0x0000000b020b7211 */ /* 0x000fe200010f0cff */
[----:B------:R-:W-:-:S04]  /*0670*/  IMAD.WIDE.U32 R12, R24, 0x2, R12 ;  /* 0x00000002180c7825 */ /* 0x000fc800078e000c */
[----:B------:R-:W-:-:S04]  /*0680*/  IMAD.WIDE.U32 R14, R24, 0x2, R14 ;  /* 0x00000002180e7825 */ /* 0x000fc800078e000e */
[C---:B------:R-:W-:Y:S01]  /*0690*/  IMAD.WIDE.U32 R30, R24.reuse, 0x2, R30 ;  /* 0x00000002181e7825 */ /* 0x040fe200078e001e */
[----:B-1----:R1:W5:Y:S04]  /*06a0*/  LDG.E.U16 R26, desc[UR12][R26.64] ;  /* 0x0000000c1a1a7981 */ /* 0x002368000c1e1500 */
[----:B------:R3:W5:Y:S01]  /*06b0*/  LDG.E.U16 R17, desc[UR12][R32.64] ;  /* 0x0000000c20117981 */ /* 0x000762000c1e1500 */
[----:B------:R-:W-:-:S03]  /*06c0*/  IMAD.WIDE.U32 R8, R24, 0x2, R8 ;  /* 0x0000000218087825 */ /* 0x000fc600078e0008 */
[----:B------:R4:W5:Y:S01]  /*06d0*/  LDG.E.U16 R6, desc[UR12][R6.64] ;  /* 0x0000000c06067981 */ /* 0x000962000c1e1500 */
[--C-:B-1----:R-:W-:Y:S02]  /*06e0*/  SHF.R.U32.HI R27, RZ, 0x5, R0.reuse ;  /* 0x00000005ff1b7819 */ /* 0x102fe40000011600 */
[----:B--2---:R-:W-:Y:S01]  /*06f0*/  R2UR UR11, R28 ;  /* 0x000000001c0b72ca */ /* 0x004fe200000e0000 */
[----:B------:R1:W5:Y:S01]  /*0700*/  LDG.E.U16 R18, desc[UR12][R18.64] ;  /* 0x0000000c12127981 */ /* 0x000362000c1e1500 */
[C---:B---3--:R-:W-:Y:S02]  /*0710*/  LOP3.LUT R33, R0.reuse, 0x1f, RZ, 0xc0, !PT ;  /* 0x0000001f00217812 */ /* 0x048fe400078ec0ff */
[----:B------:R-:W-:Y:S01]  /*0720*/  R2UR UR8, R27 ;  /* 0x000000001b0872ca */ /* 0x000fe200000e0000 */
[----:B------:R1:W5:Y:S01]  /*0730*/  LDG.E.U16 R12, desc[UR12][R12.64] ;  /* 0x0000000c0c0c7981 */ /* 0x000362000c1e1500 */
[----:B------:R-:W-:Y:S02]  /*0740*/  SHF.R.S32.HI R28, RZ, 0x7, R0 ;  /* 0x00000007ff1c7819 */ /* 0x000fe40000011400 */
[----:B------:R-:W-:Y:S01]  /*0750*/  LOP3.LUT R27, R0, 0x60, RZ, 0xc0, !PT ;  /* 0x00000060001b7812 */ /* 0x000fe200078ec0ff */
[C---:B------:R-:W-:Y:S01]  /*0760*/  IMAD.WIDE.U32 R4, R33.reuse, 0x2, R4 ;  /* 0x0000000221047825 */ /* 0x040fe200078e0004 */
[----:B----4-:R-:W-:Y:S01]  /*0770*/  SGXT R7, R28, 0x1 ;  /* 0x000000011c07781a */ /* 0x010fe20000000200 */
[----:B------:R1:W5:Y:S02]  /*0780*/  LDG.E.U16 R14, desc[UR12][R14.64] ;  /* 0x0000000c0e0e7981 */ /* 0x000364000c1e1500 */
[----:B------:R-:W-:-:S02]  /*0790*/  IMAD.WIDE.U32 R10, R33, 0x2, R10 ;  /* 0x00000002210a7825 */ /* 0x000fc400078e000a */
[----:B------:R1:W5:Y:S02]  /*07a0*/  LDG.E.U16 R16, desc[UR12][R30.64] ;  /* 0x0000000c1e107981 */ /* 0x000364000c1e1500 */
[----:B------:R-:W-:Y:S02]  /*07b0*/  IMAD R28, R24, 0x2, R27 ;  /* 0x00000002181c7824 */ /* 0x000fe400078e021b */
[----:B------:R1:W5:Y:S01]  /*07c0*/  LDG.E.U16 R8, desc[UR12][R8.64] ;  /* 0x0000000c08087981 */ /* 0x000362000c1e1500 */
[----:B------:R-:W-:-:S03]  /*07d0*/  LOP3.LUT P2, RZ, R0, 0xff, RZ, 0xc0, !PT ;  /* 0x000000ff00ff7812 */ /* 0x000fc6000784c0ff */
[----:B------:R1:W5:Y:S01]  /*07e0*/  LDG.E.U16 R19, desc[UR12][R4.64] ;  /* 0x0000000c04137981 */ /* 0x000362000c1e1500 */
[----:B------:R-:W-:-:S03]  /*07f0*/  LOP3.LUT R7, R28, 0x90, R7, 0x78, !PT ;  /* 0x000000901c077812 */ /* 0x000fc600078e7807 */
[----:B------:R1:W5:Y:S04]  /*0800*/  LDG.E.U16 R13, desc[UR12][R4.64+0x40] ;  /* 0x0000400c040d7981 */ /* 0x000368000c1e1500 */
[----:B------:R1:W5:Y:S04]  /*0810*/  LDG.E.U16 R15, desc[UR12][R10.64] ;  /* 0x0000000c0a0f7981 */ /* 0x000368000c1e1500 */
[----:B------:R1:W5:Y:S01]  /*0820*/  LDG.E.U16 R29, desc[UR12][R10.64+0x40] ;  /* 0x0000400c0a1d7981 */ /* 0x000362000c1e1500 */
[----:B------:R-:W-:Y:S05]  /*0830*/  @P1 BRA `(.L_x_5) ;  /* 0x0000000000181947 */ /* 0x000fea0003800000 */
[----:B------:R-:W-:Y:S01]  /*0840*/  ELECT P0, URZ, PT ;  /* 0x0000000000ff782f */ /* 0x000fe20003800000 */
[----:B-1----:R-:W-:Y:S01]  /*0850*/  IMAD.MOV.U32 R4, RZ, RZ, 0x1 ;  /* 0x00000001ff047424 */ /* 0x002fe200078e00ff */
[----:B------:R-:W-:Y:S01]  /*0860*/  UMOV UR4, 0x40 ;  /* 0x0000004000047882 */ /* 0x000fe20000000000 */
[----:B------:R-:W-:Y:S01]  /*0870*/  UVIRTCOUNT.DEALLOC.SMPOOL 0x80 ;  /* 0x000000800000784c */ /* 0x000fe20000000000 */
[----:B------:R-:W-:-:S09]  /*0880*/  ULEA UR4, UR9, UR4, 0x18 ;  /* 0x0000000409047291 */ /* 0x000fd2000f8ec0ff */
[----:B------:R2:W-:Y:S03]  /*0890*/  @P0 STS.U8 [UR4], R4 ;  /* 0x00000004ff000988 */ /* 0x0005e60008000004 */
.L_x_5:
[----:B-12---:R-:W-:Y:S01]  /*08a0*/  IMAD R4, R25, 0x2, R33 ;  /* 0x0000000219047824 */ /* 0x006fe200078e0221 */
[----:B------:R-:W-:Y:S01]  /*08b0*/  VOTEU.ALL UP0, P2 ;  /* 0x0000000000ff7886 */ /* 0x000fe20001000000 */
[----:B------:R-:W-:Y:S01]  /*08c0*/  SHF.R.U32.HI R27, RZ, 0x1, R25 ;  /* 0x00000001ff1b7819 */ /* 0x000fe20000011619 */
[----:B------:R-:W-:Y:S01]  /*08d0*/  UMOV UR4, 0x1 ;  /* 0x0000000100047882 */ /* 0x000fe20000000000 */
[----:B------:R-:W-:Y:S01]  /*08e0*/  IMAD.SHL.U32 R4, R4, 0x2, RZ ;  /* 0x0000000204047824 */ /* 0x000fe200078e00ff */
[----:B-----5:R1:W-:Y:S01]  /*08f0*/  STS.U16 [R7+UR10+0x100], R16 ;  /* 0x0001001007007988 */ /* 0x0203e2000800040a */
[----:B------:R-:W-:-:S04]  /*0900*/  @!UP0 UIADD3 UR4, UPT, UPT, -UR4, 0x100000, URZ ;  /* 0x0010000004048890 */ /* 0x000fc8000fffe1ff */
[----:B------:R-:W-:Y:S02]  /*0910*/  @!UP0 USHF.L.U32 UR5, UR4, 0xb, URZ ;  /* 0x0000000b04058899 */ /* 0x000fe400080006ff */
[----:B------:R-:W-:Y:S01]  /*0920*/  @!UP0 USHF.L.U32 UR4, UR4, 0x1, URZ ;  /* 0x0000000104048899 */ /* 0x000fe200080006ff */
[----:B------:R-:W-:Y:S01]  /*0930*/  VOTEU.ALL UP1, P2 ;  /* 0x0000000000ff7886 */ /* 0x000fe20001020000 */
[----:B------:R-:W-:Y:S01]  /*0940*/  UISETP.NE.U32.AND UP0, UPT, UR8, URZ, UPT ;  /* 0x000000ff0800728c */ /* 0x000fe2000bf05070 */
[----:B------:R-:W-:Y:S01]  /*0950*/  LOP3.LUT R10, R4, R27, RZ, 0x3c, !PT ;  /* 0x0000001b040a7212 */ /* 0x000fe200078e3cff */
[----:B------:R2:W-:Y:S01]  /*0960*/  STS.U16 [R7+UR10+0x200], R18 ;  /* 0x0002001207007988 */ /* 0x0005e2000800040a */
[----:B------:R-:W-:-:S03]  /*0970*/  LOP3.LUT R4, R0, 0xff, RZ, 0xc0, !PT ;  /* 0x000000ff00047812 */ /* 0x000fc600078ec0ff */
[----:B------:R2:W-:Y:S01]  /*0980*/  STS.U16 [R7+UR10+0x300], R26 ;  /* 0x0003001a07007988 */ /* 0x0005e2000800040a */
[----:B-1----:R-:W-:-:S03]  /*0990*/  LOP3.LUT R16, R10, 0x40, RZ, 0x3c, !PT ;  /* 0x000000400a107812 */ /* 0x002fc600078e3cff */
[----:B------:R2:W-:Y:S04]  /*09a0*/  STS.U16 [R7+UR10+0x400], R12 ;  /* 0x0004000c07007988 */ /* 0x0005e8000800040a */
[----:B------:R2:W-:Y:S04]  /*09b0*/  STS.U16 [R7+UR10+0x500], R14 ;  /* 0x0005000e07007988 */ /* 0x0005e8000800040a */
[----:B------:R2:W-:Y:S04]  /*09c0*/  STS.U16 [R7+UR10+0x600], R6 ;  /* 0x0006000607007988 */ /* 0x0005e8000800040a */
[----:B------:R2:W-:Y:S04]  /*09d0*/  STS.U16 [R7+UR10], R17 ;  /* 0x0000001107007988 */ /* 0x0005e8000800040a */
[----:B------:R2:W-:Y:S04]  /*09e0*/  STS.U16 [R7+UR10+0x700], R8 ;  /* 0x0007000807007988 */ /* 0x0005e8000800040a */
[----:B------:R2:W-:Y:S04]  /*09f0*/  STS.U16 [R10+UR10+0x800], R19 ;  /* 0x000800130a007988 */ /* 0x0005e8000800040a */
[----:B------:R2:W-:Y:S04]  /*0a00*/  STS.U16 [R10+UR10+0xc00], R15 ;  /* 0x000c000f0a007988 */ /* 0x0005e8000800040a */
[----:B------:R2:W-:Y:S04]  /*0a10*/  STS.U16 [R16+UR10+0x800], R13 ;  /* 0x0008000d10007988 */ /* 0x0005e8000800040a */
[----:B------:R2:W-:Y:S01]  /*0a20*/  STS.U16 [R16+UR10+0xc00], R29 ;  /* 0x000c001d10007988 */ /* 0x0005e2000800040a */
[----:B------:R1:W-:Y:S06]  /*0a30*/  MEMBAR.ALL.CTA ;  /* 0x0000000000007992 */ /* 0x0003ec0000008000 */
[----:B-1----:R-:W-:Y:S04]  /*0a40*/  FENCE.VIEW.ASYNC.S ;  /* 0x00000000000073c6 */ /* 0x002fe80000000000 */
[----:B------:R-:W1:Y:S02]  /*0a50*/  FENCE.VIEW.ASYNC.S ;  /* 0x00000000000073c6 */ /* 0x000e640000000000 */
[----:B-1----:R2:W1:Y:S02]  /*0a60*/  @!UP1 SYNCS.EXCH.64 URZ, [UR10+0x1000], UR4 ;  /* 0x001000040aff95b2 */ /* 0x0024640008000100 */
[----:B-1----:R-:W-:Y:S06]  /*0a70*/  BAR.SYNC.DEFER_BLOCKING 0x0 ;  /* 0x0000000000007b1d */ /* 0x002fec0000010000 */
[----:B--2---:R-:W-:Y:S05]  /*0a80*/  BRA.U UP0, `(.L_x_6) ;  /* 0x00000001002c7547 */ /* 0x004fea000b800000 */
[----:B------:R-:W-:Y:S02]  /*0a90*/  UIADD3 UR4, UPT, UPT, UR10, 0x800, URZ ;  /* 0x000008000a047890 */ /* 0x000fe4000fffe0ff */
[----:B------:R-:W-:Y:S02]  /*0aa0*/  USHF.R.U32.HI UR5, URZ, 0x4, UR10 ;  /* 0x00000004ff057899 */ /* 0x000fe4000801160a */
[----:B------:R-:W-:Y:S02]  /*0ab0*/  USHF.R.U32.HI UR6, URZ, 0x4, UR4 ;  /* 0x00000004ff067899 */ /* 0x000fe40008011604 */
[----:B------:R-:W-:Y:S02]  /*0ac0*/  USGXT.U32 UR4, UR5, 0xe ;  /* 0x0000000e0504789a */ /* 0x000fe40008000000 */
[----:B------:R-:W-:Y:S01]  /*0ad0*/  USGXT.U32 UR6, UR6, 0xe ;  /* 0x0000000e0606789a */ /* 0x000fe20008000000 */
[----:B------:R-:W-:Y:S01]  /*0ae0*/  UMOV UR14, 0x0 ;  /* 0x00000000000e7882 */ /* 0x000fe20000000000 */
[----:B------:R-:W-:Y:S01]  /*0af0*/  UMOV UR15, 0x4110490 ;  /* 0x04110490000f7882 */ /* 0x000fe20000000000 */
[----:B------:R-:W-:Y:S01]  /*0b00*/  UMOV UR5, 0xc0004010 ;  /* 0xc000401000057882 */ /* 0x000fe20000000000 */
[----:B------:R-:W-:-:S05]  /*0b10*/  UMOV UR7, 0x40004040 ;  /* 0x4000404000077882 */ /* 0x000fca0000000000 */
[----:B------:R1:W-:Y:S01]  /*0b20*/  UTCHMMA gdesc[UR4], gdesc[UR6], tmem[UR11], tmem[UR14], idesc[UR15], !UPT ;  /* 0x00ff0e06040075ea */ /* 0x0003e2000f80000b */
[----:B------:R-:W-:Y:S02]  /*0b30*/  NOP ;  /* 0x0000000000007918 */ /* 0x000fe40000000000 */
.L_x_6:
[----:B------:R-:W-:Y:S02]  /*0b40*/  ELECT P0, URZ, PT ;  /* 0x0000000000ff782f */ /* 0x000fe40003800000 */
[C---:B------:R-:W-:Y:S01]  /*0b50*/  LOP3.LUT R26, R0.reuse, 0x7, RZ, 0xc0, !PT ;  /* 0x00000007001a7812 */ /* 0x040fe200078ec0ff */
[----:B-1----:R-:W-:Y:S01]  /*0b60*/  UIADD3 UR4, UPT, UPT, UR10, 0x1000, URZ ;  /* 0x000010000a047890 */ /* 0x002fe2000fffe0ff */
[----:B------:R-:W-:Y:S01]  /*0b70*/  IMAD.SHL.U32 R28, R0, 0x80, RZ ;  /* 0x00000080001c7824 */ /* 0x000fe200078e00ff */
[----:B------:R-:W-:Y:S01]  /*0b80*/  ISETP.LT.U32.AND P0, PT, R4, 0x20, P0 ;  /* 0x000000200400780c */ /* 0x000fe20000701070 */
[----:B------:R-:W-:-:S12]  /*0b90*/  UMOV UR5, URZ ;  /* 0x000000ff00057c82 */ /* 0x000fd80008000000 */
[----:B------:R-:W-:Y:S01]  /*0ba0*/  VOTEU.ANY UP0, P0 ;  /* 0x0000000000ff7886 */ /* 0x000fe20000000100 */
[----:B------:R-:W-:-:S04]  /*0bb0*/  VOTEU.ANY UP1, P0 ;  /* 0x0000000000ff7886 */ /* 0x000fc80000020100 */
[----:B------:R-:W-:Y:S01]  /*0bc0*/  @UP0 UMOV UR6, UR4 ;  /* 0x0000000400060c82 */ /* 0x000fe20008000000 */
[----:B------:R-:W-:Y:S01]  /*0bd0*/  USHF.L.U32 UR4, UR8, 0x15, URZ ;  /* 0x0000001508047899 */ /* 0x000fe200080006ff */
[----:B------:R1:W-:Y:S01]  /*0be0*/  @UP1 UTCBAR [UR6], URZ ;  /* 0x000000ff060013e9 */ /* 0x0003e200080000ff */
[----:B------:R-:W-:Y:S01]  /*0bf0*/  BAR.SYNC.DEFER_BLOCKING 0x0 ;  /* 0x0000000000007b1d */ /* 0x000fe20000010000 */
[----:B------:R-:W-:Y:S02]  /*0c00*/  USHF.L.U32 UR5, UR8, 0x3, URZ ;  /* 0x0000000308057899 */ /* 0x000fe400080006ff */
[----:B------:R-:W-:Y:S02]  /*0c10*/  ULOP3.LUT UR4, UR4, 0x600000, URZ, 0xc0, !UPT ;  /* 0x0060000004047892 */ /* 0x000fe4000f8ec0ff */
[----:B------:R-:W-:-:S04]  /*0c20*/  ULOP3.LUT UR5, UR5, 0x20, URZ, 0xc0, !UPT ;  /* 0x0000002005057892 */ /* 0x000fc8000f8ec0ff */
[----:B------:R-:W-:Y:S01]  /*0c30*/  UIADD3 UR4, UPT, UPT, UR5, UR4, UR11 ;  /* 0x0000000405047290 */ /* 0x000fe2000fffe00b */
[----:B------:R-:W2:Y:S02]  /*0c40*/  SYNCS.PHASECHK.TRANS64.TRYWAIT P0, [UR10+0x1000], RZ ;  /* 0x001000ffff0075a7 */ /* 0x000ea4000800110a */
[----:B-12---:R-:W-:Y:S09]  /*0c50*/  @!P0 BRA `(.L_x_7) ;  /* 0x0000000800048947 */ /* 0x006ff20003800000 */
.L_x_11:
[----:B------:R-:W-:Y:S01]  /*0c60*/  BAR.SYNC.DEFER_BLOCKING 0x0 ;  /* 0x0000000000007b1d */ /* 0x000fe20000010000 */
[----:B------:R-:W-:Y:S01]  /*0c70*/  IMAD R24, R24, 0x2, R25 ;  /* 0x0000000218187824 */ /* 0x000fe200078e0219 */
[----:B------:R-:W-:Y:S01]  /*0c80*/  LOP3.LUT R0, R0, 0x10, RZ, 0xc0, !PT ;  /* 0x0000001000007812 */ /* 0x000fe200078ec0ff */
[----:B------:R-:W-:Y:S01]  /*0c90*/  IMAD R30, R25, 0x4, R26 ;  /* 0x00000004191e7824 */ /* 0x000fe200078e021a */
[----:B------:R-:W-:Y:S01]  /*0ca0*/  LOP3.LUT R28, R28, 0x400, RZ, 0xc0, !PT ;  /* 0x000004001c1c7812 */ /* 0x000fe200078ec0ff */
[----:B------:R-:W-:Y:S02]  /*0cb0*/  IMAD.SHL.U32 R25, R24, 0x8, RZ ;  /* 0x0000000818197824 */ /* 0x000fe400078e00ff */
[----:B------:R-:W-:Y:S01]  /*0cc0*/  IMAD.SHL.U32 R24, R0, 0x4, RZ ;  /* 0x0000000400187824 */ /* 0x000fe200078e00ff */
[----:B------:R-:W-:Y:S01]  /*0cd0*/  LDTM.16dp32bit_t0_t15.x16 R4, tmem[UR4] ;  /* 0x00000004000479ee */ /* 0x000fe20008a00000 */
[----:B------:R-:W1:Y:S01]  /*0ce0*/  LDTM.16dp32bit_t16_t31.x16 R4, tmem[UR4+0x10] ;  /* 0x00001004000479ee */ /* 0x000e620008a20000 */
[----:B------:R-:W-:Y:S01]  /*0cf0*/  IMAD.SHL.U32 R30, R30, 0x10, RZ ;  /* 0x000000101e1e7824 */ /* 0x000fe200078e00ff */
[----:B------:R-:W2:Y:S01]  /*0d00*/  LDCU.64 UR4, c[0x0][0x390] ;  /* 0x00007200ff0477ac */ /* 0x000ea20008000a00 */
[----:B------:R-:W-:Y:S01]  /*0d10*/  VIADD R29, R28, UR10 ;  /* 0x0000000a1c1d7c36 */ /* 0x000fe20008000000 */
[----:B------:R-:W-:Y:S01]  /*0d20*/  LOP3.LUT R25, R25, R24, RZ, 0x3c, !PT ;  /* 0x0000001819197212 */ /* 0x000fe200078e3cff */
[----:B------:R-:W-:Y:S01]  /*0d30*/  IMAD.SHL.U32 R33, R33, 0x4, RZ ;  /* 0x0000000421217824 */ /* 0x000fe200078e00ff */
[----:B------:R-:W-:Y:S01]  /*0d40*/  LOP3.LUT R30, R30, R27, RZ, 0x3c, !PT ;  /* 0x0000001b1e1e7212 */ /* 0x000fe200078e3cff */
[----:B------:R-:W-:-:S02]  /*0d50*/  IMAD R29, R0, 0x8, R29 ;  /* 0x00000008001d7824 */ /* 0x000fc400078e021d */
[----:B------:R-:W-:Y:S02]  /*0d60*/  IMAD R32, R26, 0x800, R25 ;  /* 0x000008001a207824 */ /* 0x000fe400078e0219 */
[----:B------:R-:W-:-:S03]  /*0d70*/  IMAD.IADD R0, R30, 0x1, R29 ;  /* 0x000000011e007824 */ /* 0x000fc600078e021d */
[C---:B------:R-:W-:Y:S01]  /*0d80*/  LOP3.LUT R34, R32.reuse, 0x10, RZ, 0x3c, !PT ;  /* 0x0000001020227812 */ /* 0x040fe200078e3cff */
[----:B------:R-:W1:Y:S01]  /*0d90*/  @!P2 SYNCS.CCTL.IV [UR10+0x1000] ;  /* 0x00100000ff00a9b1 */ /* 0x000e62000800000a */
[----:B------:R-:W-:Y:S01]  /*0da0*/  NOP ;  /* 0x0000000000007918 */ /* 0x000fe20000000000 */
[----:B-1----:R-:W-:Y:S01]  /*0db0*/  BAR.SYNC.DEFER_BLOCKING 0x0 ;  /* 0x0000000000007b1d */ /* 0x002fe20000010000 */
[C---:B------:R-:W-:Y:S02]  /*0dc0*/  LOP3.LUT R36, R32.reuse, 0x20, RZ, 0x3c, !PT ;  /* 0x0000002020247812 */ /* 0x040fe400078e3cff */
[----:B------:R-:W-:-:S03]  /*0dd0*/  LOP3.LUT R24, R32, 0x30, RZ, 0x3c, !PT ;  /* 0x0000003020187812 */ /* 0x000fc600078e3cff */
[----:B------:R1:W-:Y:S04]  /*0de0*/  STS.128 [R32+UR10], R4 ;  /* 0x0000000420007988 */ /* 0x0003e80008000c0a */
[----:B------:R-:W-:Y:S04]  /*0df0*/  STS.128 [R34+UR10], R8 ;  /* 0x0000000822007988 */ /* 0x000fe80008000c0a */
[----:B------:R-:W-:Y:S04]  /*0e00*/  STS.128 [R36+UR10], R12 ;  /* 0x0000000c24007988 */ /* 0x000fe80008000c0a */
[----:B------:R3:W-:Y:S01]  /*0e10*/  STS.128 [R24+UR10], R16 ;  /* 0x0000001018007988 */ /* 0x0007e20008000c0a */
[----:B------:R-:W-:Y:S01]  /*0e20*/  BAR.SYNC.DEFER_BLOCKING 0x0 ;  /* 0x0000000000007b1d */ /* 0x000fe20000010000 */
[----:B-1----:R-:W-:Y:S01]  /*0e30*/  IMAD.SHL.U32 R6, R22, 0x4, RZ ;  /* 0x0000000416067824 */ /* 0x002fe200078e00ff */
[C---:B--2---:R-:W-:Y:S01]  /*0e40*/  LEA R22, P6, R35.reuse, UR4, 0x8 ;  /* 0x0000000423167c11 */ /* 0x044fe2000f8c40ff */
[----:B------:R-:W-:-:S02]  /*0e50*/  IMAD.SHL.U32 R4, R35, 0x40, RZ ;  /* 0x0000004023047824 */ /* 0x000fc400078e00ff */
[C---:B------:R-:W-:Y:S01]  /*0e60*/  IMAD.SHL.U32 R5, R20.reuse, 0x40, RZ ;  /* 0x0000004014057824 */ /* 0x040fe200078e00ff */
[----:B------:R-:W-:Y:S01]  /*0e70*/  LEA R20, P5, R20, UR4, 0x8 ;  /* 0x0000000414147c11 */ /* 0x000fe2000f8a40ff */
[----:B------:R-:W-:Y:S01]  /*0e80*/  IMAD.SHL.U32 R7, R23, 0x40, RZ ;  /* 0x0000004017077824 */ /* 0x000fe200078e00ff */
[----:B------:R-:W-:Y:S01]  /*0e90*/  LEA.HI.X R4, R4, UR5, RZ, 0x2, P6 ;  /* 0x0000000504047c11 */ /* 0x000fe2000b0f14ff */
[----:B------:R-:W-:Y:S01]  /*0ea0*/  IMAD.SHL.U32 R32, R37, 0x40, RZ ;  /* 0x0000004025207824 */ /* 0x000fe200078e00ff */
[----:B------:R-:W-:Y:S02]  /*0eb0*/  LEA R23, P3, R23, UR4, 0x8 ;  /* 0x0000000417177c11 */ /* 0x000fe4000f8640ff */
[----:B---3--:R-:W-:Y:S02]  /*0ec0*/  LEA R18, P6, R2, UR4, 0x2 ;  /* 0x0000000402127c11 */ /* 0x008fe4000f8c10ff */
[----:B------:R-:W-:Y:S02]  /*0ed0*/  LEA R36, P4, R37, UR4, 0x8 ;  /* 0x0000000425247c11 */ /* 0x000fe4000f8840ff */
[----:B------:R-:W-:-:S02]  /*0ee0*/  LEA.HI.X R5, R5, UR5, RZ, 0x2, P5 ;  /* 0x0000000505057c11 */ /* 0x000fc4000a8f14ff */
[----:B------:R-:W-:Y:S02]  /*0ef0*/  LEA.HI.X R2, R2, UR5, RZ, 0x2, P6 ;  /* 0x0000000502027c11 */ /* 0x000fe4000b0f14ff */
[----:B------:R-:W-:Y:S02]  /*0f00*/  LEA.HI.X R7, R7, UR5, RZ, 0x2, P3 ;  /* 0x0000000507077c11 */ /* 0x000fe400098f14ff */
[C---:B------:R-:W-:Y:S01]  /*0f10*/  IADD3 R18, P5, PT, R33.reuse, R18, RZ ;  /* 0x0000001221127210 */ /* 0x040fe20007fbe0ff */
[----:B------:R-:W1:Y:S01]  /*0f20*/  LDSM.16.M88.4 R28, [R0] ;  /* 0x00000000001c783b */ /* 0x000e620000000200 */
[C---:B------:R-:W-:Y:S02]  /*0f30*/  IADD3 R16, P6, PT, R33.reuse, R23, RZ ;  /* 0x0000001721107210 */ /* 0x040fe40007fde0ff */
[----:B------:R-:W-:Y:S01]  /*0f40*/  IADD3 R6, P0, P2, R33, UR4, R6 ;  /* 0x0000000421067c10 */ /* 0x000fe2000fa1e006 */
[----:B------:R-:W2:Y:S01]  /*0f50*/  LDSM.16.M88.4 R24, [R0+0x100] ;  /* 0x000100000018783b */ /* 0x000ea20000000200 */
[----:B------:R-:W-:Y:S01]  /*0f60*/  LEA.HI.X R32, R32, UR5, RZ, 0x2, P4 ;  /* 0x0000000520207c11 */ /* 0x000fe2000a0f14ff */
[----:B------:R-:W-:Y:S01]  /*0f70*/  IMAD.X R19, RZ, RZ, R2, P5 ;  /* 0x000000ffff137224 */ /* 0x000fe200028e0602 */
[----:B------:R-:W-:Y:S01]  /*0f80*/  LEA R34, P3, R21, UR4, 0x8 ;  /* 0x0000000415227c11 */ /* 0x000fe2000f8640ff */
[----:B------:R-:W3:Y:S01]  /*0f90*/  LDSM.16.M88.4 R8, [R0+0x200] ;  /* 0x000200000008783b */ /* 0x000ee20000000200 */
[C---:B------:R-:W-:Y:S01]  /*0fa0*/  IADD3 R22, P4, PT, R33.reuse, R22, RZ ;  /* 0x0000001621167210 */ /* 0x040fe20007f9e0ff */
[----:B------:R-:W-:Y:S01]  /*0fb0*/  IMAD.X R17, RZ, RZ, R7, P6 ;  /* 0x000000ffff117224 */ /* 0x000fe200030e0607 */
[----:B------:R-:W-:Y:S01]  /*0fc0*/  IADD3 R2, P5, PT, R33, R36, RZ ;  /* 0x0000002421027210 */ /* 0x000fe20007fbe0ff */
[----:B------:R4:W5:Y:S01]  /*0fd0*/  LDSM.16.M88.4 R12, [R0+0x300] ;  /* 0x00030000000c783b */ /* 0x0009620000000200 */
[----:B------:R-:W-:Y:S01]  /*0fe0*/  IMAD.SHL.U32 R21, R21, 0x40, RZ ;  /* 0x0000004015157824 */ /* 0x000fe200078e00ff */
[----:B------:R-:W-:Y:S01]  /*0ff0*/  IADD3.X R7, PT, PT, RZ, UR5, RZ, P0, P2 ;  /* 0x00000005ff077c10 */ /* 0x000fe200087e44ff */
[----:B------:R-:W-:Y:S01]  /*1000*/  IMAD.X R23, RZ, RZ, R4, P4 ;  /* 0x000000ffff177224 */ /* 0x000fe200020e0604 */
[----:B------:R-:W-:-:S02]  /*1010*/  LEA R36, P2, R3, UR4, 0x8 ;  /* 0x0000000403247c11 */ /* 0x000fc4000f8440ff */
[----:B------:R-:W-:Y:S01]  /*1020*/  IADD3 R20, P6, PT, R33, R20, RZ ;  /* 0x0000001421147210 */ /* 0x000fe20007fde0ff */
[----:B----4-:R-:W-:Y:S01]  /*1030*/  IMAD.SHL.U32 R0, R3, 0x40, RZ ;  /* 0x0000004003007824 */ /* 0x010fe200078e00ff */
[----:B------:R-:W-:Y:S01]  /*1040*/  IADD3 R34, P0, PT, R33, R34, RZ ;  /* 0x0000002221227210 */ /* 0x000fe20007f1e0ff */
[----:B------:R-:W-:Y:S01]  /*1050*/  IMAD.X R3, RZ, RZ, R32, P5 ;  /* 0x000000ffff037224 */ /* 0x000fe200028e0620 */
[----:B------:R-:W-:Y:S01]  /*1060*/  LEA.HI.X R4, R21, UR5, RZ, 0x2, P3 ;  /* 0x0000000515047c11 */ /* 0x000fe200098f14ff */
[----:B------:R-:W-:Y:S01]  /*1070*/  IMAD.X R21, RZ, RZ, R5, P6 ;  /* 0x000000ffff157224 */ /* 0x000fe200030e0605 */
[----:B------:R-:W-:Y:S02]  /*1080*/  IADD3 R36, P4, PT, R33, R36, RZ ;  /* 0x0000002421247210 */ /* 0x000fe40007f9e0ff */
[----:B------:R-:W-:Y:S01]  /*1090*/  LEA.HI.X R0, R0, UR5, RZ, 0x2, P2 ;  /* 0x0000000500007c11 */ /* 0x000fe200090f14ff */
[----:B------:R-:W-:-:S04]  /*10a0*/  IMAD.X R35, RZ, RZ, R4, P0 ;  /* 0x000000ffff237224 */ /* 0x000fc800000e0604 */
[----:B------:R-:W-:Y:S01]  /*10b0*/  IMAD.X R37, RZ, RZ, R0, P4 ;  /* 0x000000ffff257224 */ /* 0x000fe200020e0600 */
[----:B-1----:R1:W-:Y:S04]  /*10c0*/  STG.E desc[UR12][R6.64], R28 ;  /* 0x0000001c06007986 */ /* 0x0023e8000c10190c */
[----:B------:R1:W-:Y:S04]  /*10d0*/  STG.E desc[UR12][R6.64+0x80], R29 ;  /* 0x0000801d06007986 */ /* 0x0003e8000c10190c */
[----:B------:R1:W-:Y:S04]  /*10e0*/  STG.E desc[UR12][R18.64], R30 ;  /* 0x0000001e12007986 */ /* 0x0003e8000c10190c */
[----:B------:R1:W-:Y:S04]  /*10f0*/  STG.E desc[UR12][R18.64+0x80], R31 ;  /* 0x0000801f12007986 */ /* 0x0003e8000c10190c */
[----:B--2---:R1:W-:Y:S04]  /*1100*/  STG.E desc[UR12][R16.64], R24 ;  /* 0x0000001810007986 */ /* 0x0043e8000c10190c */
[----:B------:R1:W-:Y:S04]  /*1110*/  STG.E desc[UR12][R16.64+0x80], R25 ;  /* 0x0000801910007986 */ /* 0x0003e8000c10190c */
[----:B------:R1:W-:Y:S04]  /*1120*/  STG.E desc[UR12][R22.64], R26 ;  /* 0x0000001a16007986 */ /* 0x0003e8000c10190c */
[----:B------:R1:W-:Y:S04]  /*1130*/  STG.E desc[UR12][R22.64+0x80], R27 ;  /* 0x0000801b16007986 */ /* 0x0003e8000c10190c */
[----:B---3--:R1:W-:Y:S04]  /*1140*/  STG.E desc[UR12][R2.64], R8 ;  /* 0x0000000802007986 */ /* 0x0083e8000c10190c */
[----:B------:R1:W-:Y:S04]  /*1150*/  STG.E desc[UR12][R2.64+0x80], R9 ;  /* 0x0000800902007986 */ /* 0x0003e8000c10190c */
[----:B------:R1:W-:Y:S04]  /*1160*/  STG.E desc[UR12][R20.64], R10 ;  /* 0x0000000a14007986 */ /* 0x0003e8000c10190c */
[----:B------:R1:W-:Y:S04]  /*1170*/  STG.E desc[UR12][R20.64+0x80], R11 ;  /* 0x0000800b14007986 */ /* 0x0003e8000c10190c */
[----:B-----5:R1:W-:Y:S04]  /*1180*/  STG.E desc[UR12][R34.64], R12 ;  /* 0x0000000c22007986 */ /* 0x0203e8000c10190c */
[----:B------:R1:W-:Y:S04]  /*1190*/  STG.E desc[UR12][R34.64+0x80], R13 ;  /* 0x0000800d22007986 */ /* 0x0003e8000c10190c */
[----:B------:R1:W-:Y:S04]  /*11a0*/  STG.E desc[UR12][R36.64], R14 ;  /* 0x0000000e24007986 */ /* 0x0003e8000c10190c */
[----:B------:R1:W-:Y:S01]  /*11b0*/  STG.E desc[UR12][R36.64+0x80], R15 ;  /* 0x0000800f24007986 */ /* 0x0003e2000c10190c */
[----:B------:R-:W-:Y:S06]  /*11c0*/  BAR.SYNC.DEFER_BLOCKING 0x0 ;  /* 0x0000000000007b1d */ /* 0x000fec0000010000 */
[----:B------:R-:W-:Y:S05]  /*11d0*/  @P1 BRA `(.L_x_8) ;  /* 0x00000000009c1947 */ /* 0x000fea0003800000 */
[----:B------:R-:W-:Y:S01]  /*11e0*/  NOP ;  /* 0x0000000000007918 */ /* 0x000fe20000000000 */
[----:B------:R-:W-:Y:S01]  /*11f0*/  UMOV UR4, 0x50 ;  /* 0x0000005000047882 */ /* 0x000fe20000000000 */
[----:B------:R-:W-:Y:S01]  /*1200*/  IMAD.U32 R0, RZ, RZ, UR11 ;  /* 0x0000000bff007e24 */ /* 0x000fe2000f8e00ff */
[----:B------:R-:W-:Y:S01]  /*1210*/  ULEA UR9, UR9, UR4, 0x18 ;  /* 0x0000000409097291 */ /* 0x000fe2000f8ec0ff */
[----:B-1----:R-:W-:Y:S02]  /*1220*/  IMAD.MOV.U32 R3, RZ, RZ, 0x3 ;  /* 0x00000003ff037424 */ /* 0x002fe400078e00ff */
[----:B------:R-:W-:Y:S01]  /*1230*/  IMAD.MOV.U32 R7, RZ, RZ, 0x1 ;  /* 0x00000001ff077424 */ /* 0x000fe200078e00ff */
[----:B------:R-:W-:-:S04]  /*1240*/  LOP3.LUT R0, R0, 0xffff, RZ, 0xc0, !PT ;  /* 0x0000ffff00007812 */ /* 0x000fc800078ec0ff */
[----:B------:R-:W-:Y:S01]  /*1250*/  SHF.R.U32.HI R0, RZ, 0x5, R0 ;  /* 0x00000005ff007819 */ /* 0x000fe20000011600 */
[----:B------:R-:W1:Y:S04]  /*1260*/  LDS R5, [UR9] ;  /* 0x00000009ff057984 */ /* 0x000e680008000800 */
[----:B------:R-:W-:Y:S01]  /*1270*/  VIADD R2, R0, 0x10 ;  /* 0x0000001000027836 */ /* 0x000fe20000000000 */
[----:B------:R-:W-:-:S04]  /*1280*/  SHF.L.U32 R0, R3, R0, RZ ;  /* 0x0000000003007219 */ /* 0x000fc800000006ff */
[----:B------:R-:W-:-:S04]  /*1290*/  SHF.L.U32 R3, R7, R2, RZ ;  /* 0x0000000207037219 */ /* 0x000fc800000006ff */
[----:B------:R-:W-:-:S04]  /*12a0*/  LOP3.LUT R0, R3, R0, RZ, 0xfc, !PT ;  /* 0x0000000003007212 */ /* 0x000fc800078efcff */
[C---:B------:R-:W-:Y:S02]  /*12b0*/  LOP3.LUT R2, R0.reuse, 0xffff, RZ, 0xc0, !PT ;  /* 0x0000ffff00027812 */ /* 0x040fe400078ec0ff */
[----:B-1----:R-:W-:-:S04]  /*12c0*/  LOP3.LUT R3, R0, 0xffff, R5, 0x80, !PT ;  /* 0x0000ffff00037812 */ /* 0x002fc800078e8005 */
[----:B------:R-:W-:-:S13]  /*12d0*/  ISETP.NE.AND P0, PT, R3, R2, PT ;  /* 0x000000020300720c */ /* 0x000fda0003f05270 */
[----:B------:R-:W-:Y:S05]  /*12e0*/  @P0 BRA `(.L_x_9) ;  /* 0x0000000000500947 */ /* 0x000fea0003800000 */
[----:B------:R-:W-:Y:S02]  /*12f0*/  SHF.R.U32.HI R5, RZ, 0x10, R5 ;  /* 0x00000010ff057819 */ /* 0x000fe40000011605 */
[----:B------:R-:W-:-:S04]  /*1300*/  SHF.R.U32.HI R2, RZ, 0x10, R0 ;  /* 0x00000010ff027819 */ /* 0x000fc80000011600 */
[----:B------:R-:W-:-:S04]  /*1310*/  LOP3.LUT R5, R5, R2, RZ, 0xc0, !PT ;  /* 0x0000000205057212 */ /* 0x000fc800078ec0ff */
[----:B------:R-:W-:-:S13]  /*1320*/  ISETP.NE.AND P0, PT, R5, R2, PT ;  /* 0x000000020500720c */ /* 0x000fda0003f05270 */
[----:B------:R-:W-:Y:S05]  /*1330*/  @P0 BRA `(.L_x_10) ;  /* 0x0000000000300947 */ /* 0x000fea0003800000 */
[----:B------:R-:W-:Y:S01]  /*1340*/  R2UR UR4, R0 ;  /* 0x00000000000472ca */ /* 0x000fe200000e0000 */
[----:B------:R-:W-:Y:S01]  /*1350*/  VOTEU.ANY UR5, UPT, PT ;  /* 0x0000000000057886 */ /* 0x000fe200038e0100 */
[----:B------:R-:W1:Y:S01]  /*1360*/  S2R R0, SR_LANEID ;  /* 0x0000000000007919 */ /* 0x000e620000000000 */
[----:B------:R-:W-:-:S10]  /*1370*/  UFLO.U32 UR5, UR5 ;  /* 0x00000005000572bd */ /* 0x000fd400080e0000 */
[----:B------:R-:W-:-:S06]  /*1380*/  ULOP3.LUT UR4, URZ, UR4, URZ, 0x33, !UPT ;  /* 0x00000004ff047292 */ /* 0x000fcc000f8e33ff */
[----:B------:R-:W-:-:S04]  /*1390*/  IMAD.U32 R2, RZ, RZ, UR4 ;  /* 0x00000004ff027e24 */ /* 0x000fc8000f8e00ff */
[----:B------:R-:W2:Y:S02]  /*13a0*/  REDUX UR6, R2 ;  /* 0x00000000020673c4 */ /* 0x000ea40000000000 */
[----:B------:R3:W-:Y:S01]  /*13b0*/  UTCATOMSWS.AND URZ, UR4 ;  /* 0x0000000400ff79e3 */ /* 0x0007e20008000000 */
[----:B-1----:R-:W-:Y:S01]  /*13c0*/  ISETP.EQ.U32.AND P0, PT, R0, UR5, PT ;  /* 0x0000000500007c0c */ /* 0x002fe2000bf02070 */
[----:B--2---:R-:W-:-:S12]  /*13d0*/  IMAD.U32 R0, RZ, RZ, UR6 ;  /* 0x00000006ff007e24 */ /* 0x004fd8000f8e00ff */
[----:B------:R3:W-:Y:S01]  /*13e0*/  @P0 ATOMS.AND RZ, [UR9], R0 ;  /* 0x00000000ffff098c */ /* 0x0007e2000a800009 */
[----:B------:R-:W-:Y:S05]  /*13f0*/  BRA `(.L_x_8) ;  /* 0x0000000000147947 */ /* 0x000fea0003800000 */
.L_x_10:
[----:B------:R-:W-:-:S07]  /*1400*/  MOV R2, 0x1420 ;  /* 0x0000142000027802 */ /* 0x000fce0000000f00 */
[----:B0-----:R-:W-:Y:S05]  /*1410*/  CALL.REL.NOINC `($__internal_0_$__cuda_sm10x_tcgen05_guardrail_trap_col_being_dealloced_not_returned_by_alloc) ;  /* 0x0000000000207944 */ /* 0x001fea0003c00000 */
[----:B------:R-:W-:Y:S05]  /*1420*/  BRA `(.L_x_8) ;  /* 0x0000000000087947 */ /* 0x000fea0003800000 */
.L_x_9:
[----:B------:R-:W-:-:S07]  /*1430*/  MOV R2, 0x1450 ;  /* 0x0000145000027802 */ /* 0x000fce0000000f00 */
[----:B0-----:R-:W-:Y:S05]  /*1440*/  CALL.REL.NOINC `($__internal_2_$__cuda_sm10x_tcgen05_guardrail_trap_unallocated_columns_being_dealloced) ;  /* 0x00000000002c7944 */ /* 0x001fea0003c00000 */
.L_x_8:
[----:B------:R-:W-:Y:S01]  /*1450*/  NOP ;  /* 0x0000000000007918 */ /* 0x000fe20000000000 */
[----:B---3--:R-:W-:Y:S05]  /*1460*/  EXIT ;  /* 0x000000000000794d */ /* 0x008fea0003800000 */
.L_x_7:
[----:B------:R-:W1:Y:S02]  /*1470*/  SYNCS.PHASECHK.TRANS64.TRYWAIT P0, [UR10+0x1000], RZ ;  /* 0x001000ffff0075a7 */ /* 0x000e64000800110a */
[----:B-1----:R-:W-:Y:S05]  /*1480*/  @!P0 BRA `(.L_x_7) ;  /* 0xfffffffc00f88947 */ /* 0x002fea000383ffff */
[----:B------:R-:W-:Y:S05]  /*1490*/  BRA `(.L_x_11) ;  /* 0xfffffff400f07947 */ /* 0x000fea000383ffff */
        .weak           $__internal_0_$__cuda_sm10x_tcgen05_guardrail_trap_col_being_dealloced_not_returned_by_alloc
        .type           $__internal_0_$__cuda_sm10x_tcgen05_guardrail_trap_col_being_dealloced_not_returned_by_alloc,@function
        .size           $__internal_0_$__cuda_sm10x_tcgen05_guardrail_trap_col_being_dealloced_not_returned_by_alloc,($__internal_1_$__cuda_sm10x_tcgen05_guardrail_trap_phase_invalid_during_alloc - $__internal_0_$__cuda_sm10x_tcgen05_guardrail_trap_col_being_dealloced_not_returned_by_alloc)
$__internal_0_$__cuda_sm10x_tcgen05_guardrail_trap_col_being_dealloced_not_returned_by_alloc:
[----:B------:R-:W-:Y:S05]  /*14a0*/  BPT.TRAP 0x1 ;  /* 0x000000040000795c */ /* 0x000fea0000300000 */
[----:B------:R-:W-:-:S04]  /*14b0*/  IMAD.MOV.U32 R3, RZ, RZ, 0x0 ;  /* 0x00000000ff037424 */ /* 0x000fc800078e00ff */
[----:B------:R-:W-:Y:S05]  /*14c0*/  RET.REL.NODEC R2 `(gluon_mma) ;  /* 0xffffffe802cc7950 */ /* 0x000fea0003c3ffff */
        .weak           $__internal_1_$__cuda_sm10x_tcgen05_guardrail_trap_phase_invalid_during_alloc
        .type           $__internal_1_$__cuda_sm10x_tcgen05_guardrail_trap_phase_invalid_during_alloc,@function
        .size           $__internal_1_$__cuda_sm10x_tcgen05_guardrail_trap_phase_invalid_during_alloc,($__internal_2_$__cuda_sm10x_tcgen05_guardrail_trap_unallocated_columns_being_dealloced - $__internal_1_$__cuda_sm10x_tcgen05_guardrail_trap_phase_invalid_during_alloc)
$__internal_1_$__cuda_sm10x_tcgen05_guardrail_trap_phase_invalid_during_alloc:
[----:B------:R-:W-:Y:S05]  /*14d0*/  BPT.TRAP 0x1 ;  /* 0x000000040000795c */ /* 0x000fea0000300000 */
[----:B------:R-:W-:-:S04]  /*14e0*/  IMAD.MOV.U32 R3, RZ, RZ, 0x0 ;  /* 0x00000000ff037424 */ /* 0x000fc800078e00ff */
[----:B------:R-:W-:Y:S05]  /*14f0*/  RET.REL.NODEC R2 `(gluon_mma) ;  /* 0xffffffe802c07950 */ /* 0x000fea0003c3ffff */
        .weak           $__internal_2_$__cuda_sm10x_tcgen05_guardrail_trap_unallocated_columns_being_dealloced
        .type           $__internal_2_$__cuda_sm10x_tcgen05_guardrail_trap_unallocated_columns_being_dealloced,@function
        .size           $__internal_2_$__cuda_sm10x_tcgen05_guardrail_trap_unallocated_columns_being_dealloced,(.L_x_15 - $__internal_2_$__cuda_sm10x_tcgen05_guardrail_trap_unallocated_columns_being_dealloced)
$__internal_2_$__cuda_sm10x_tcgen05_guardrail_trap_unallocated_columns_being_dealloced:
[----:B------:R-:W-:Y:S05]  /*1500*/  BPT.TRAP 0x1 ;  /* 0x000000040000795c */ /* 0x000fea0000300000 */
[----:B------:R-:W-:-:S04]  /*1510*/  IMAD.MOV.U32 R3, RZ, RZ, 0x0 ;  /* 0x00000000ff037424 */ /* 0x000fc800078e00ff */
[----:B------:R-:W-:Y:S05]  /*1520*/  RET.REL.NODEC R2 `(gluon_mma) ;  /* 0xffffffe802b47950 */ /* 0x000fea0003c3ffff */
.L_x_12:
[----:B------:R-:W-:-:S00]  /*1530*/  BRA `(.L_x_12) ;  /* 0xfffffffc00fc7947 */ /* 0x000fc0000383ffff */
[----:B------:R-:W-:-:S00]  /*1540*/  NOP ;  /* 0x0000000000007918 */ /* 0x000fc00000000000 */
        /* <DEDUP_REMOVED lines=11> */
.L_x_15:


//--------------------- .nv.shared.gluon_mma      --------------------------
	.section	.nv.shared.gluon_mma,"aw",@nobits
	.sectionflags	@""
	.align	16
	.zero		1024


//--------------------- .nv.shared.reserved.0     --------------------------
	.section	.nv.shared.reserved.0,"aw",@nobits
	.align	8
	.weak		__nv_reservedSMEM_offset_0_alias
	.size		__nv_reservedSMEM_offset_0_alias, 0, 64
	.other		__nv_reservedSMEM_offset_0_alias,@"STO_CUDA_RESERVED_SHARED STV_DEFAULT"
__nv_reservedSMEM_offset_0_alias:
	.zero		0
.nv.shared.reserved.0:
	.zero		64
	.weak		__nv_reservedSMEM_allocation_phase
	.type		__nv_reservedSMEM_allocation_phase,@object
	.size		__nv_reservedSMEM_allocation_phase,(.L_0 - __nv_reservedSMEM_allocation_phase)
__nv_reservedSMEM_allocation_phase:
	.zero		1
.L_0:
	.zero		7
	.weak		__nv_reservedSMEM_devtool_atexit_pc
	.type		__nv_reservedSMEM_devtool_atexit_pc,@object
	.size		__nv_reservedSMEM_devtool_atexit_pc,(__nv_reservedSMEM_allocation_mask - __nv_reservedSMEM_devtool_atexit_pc)
__nv_reservedSMEM_devtool_atexit_pc:
	.zero		8
	.weak		__nv_reservedSMEM_allocation_mask
	.type		__nv_reservedSMEM_allocation_mask,@object
	.size		__nv_reservedSMEM_allocation_mask,(.L_2 - __nv_reservedSMEM_allocation_mask)
__nv_reservedSMEM_allocation_mask:
	.zero		4
.L_2:


//--------------------- .nv.constant0.gluon_mma   --------------------------
	.section	.nv.constant0.gluon_mma,"a",@progbits
	.sectionflags	@""
	.align	4
.nv.constant0.gluon_mma:
	.zero		936


//--------------------- SYMBOLS --------------------------

	.type		.nv.reservedSmem.offset0,@object
	.size		.nv.reservedSmem.offset0,0x4
	.type		.nv.reservedSmem.cap,@object
	.size		.nv.reservedSmem.cap,0x4
